//
// Generated by NVIDIA NVVM Compiler
//
// Compiler Build ID: CL-36424714
// Cuda compilation tools, release 13.0, V13.0.88
// Based on NVVM 20.0.0
//

.version 9.0
.target sm_100
.address_size 64

	// .globl	_Z7funkcjaPi

.visible .entry _Z7funkcjaPi(
	.param .u64 .ptr .align 1 _Z7funkcjaPi_param_0
)
{
	.reg .pred 	%p<3>;
	.reg .b32 	%r<163>;
	.reg .b64 	%rd<5>;

	ld.param.u64 	%rd2, [_Z7funkcjaPi_param_0];
	cvta.to.global.u64 	%rd3, %rd2;
	mov.u32 	%r27, %tid.x;
	mov.u32 	%r28, %ctaid.x;
	mov.u32 	%r29, %ntid.x;
	mad.lo.s32 	%r30, %r28, %r29, %r27;
	mul.wide.s32 	%rd4, %r30, 4;
	add.s64 	%rd1, %rd3, %rd4;
	ld.global.u32 	%r162, [%rd1];
	mov.b32 	%r158, 0;
$L__BB0_1:
	shl.b32 	%r4, %r158, 4;
	shl.b32 	%r5, %r158, 1;
	mul.lo.s32 	%r6, %r158, 3;
	shl.b32 	%r7, %r158, 2;
	mul.lo.s32 	%r8, %r158, 5;
	mul.lo.s32 	%r9, %r158, 6;
	mul.lo.s32 	%r10, %r158, 7;
	shl.b32 	%r11, %r158, 3;
	mul.lo.s32 	%r12, %r158, 9;
	mul.lo.s32 	%r13, %r158, 10;
	mul.lo.s32 	%r14, %r158, 11;
	mul.lo.s32 	%r15, %r158, 12;
	mul.lo.s32 	%r16, %r158, 13;
	mul.lo.s32 	%r17, %r158, 14;
	mul.lo.s32 	%r18, %r158, 15;
	mov.b32 	%r160, 0;
	mov.u32 	%r161, %r160;
$L__BB0_2:
	add.s32 	%r32, %r162, %r160;
	mul.hi.s32 	%r33, %r32, 125400505;
	shr.u32 	%r34, %r33, 31;
	shr.s32 	%r35, %r33, 2;
	add.s32 	%r36, %r35, %r34;
	mul.lo.s32 	%r37, %r36, 137;
	sub.s32 	%r38, %r32, %r37;
	add.s32 	%r39, %r158, %r160;
	add.s32 	%r40, %r39, %r38;
	mul.hi.s32 	%r41, %r40, 125400505;
	shr.u32 	%r42, %r41, 31;
	shr.s32 	%r43, %r41, 2;
	add.s32 	%r44, %r43, %r42;
	mul.lo.s32 	%r45, %r44, 137;
	sub.s32 	%r46, %r40, %r45;
	add.s32 	%r47, %r5, %r160;
	add.s32 	%r48, %r47, %r46;
	mul.hi.s32 	%r49, %r48, 125400505;
	shr.u32 	%r50, %r49, 31;
	shr.s32 	%r51, %r49, 2;
	add.s32 	%r52, %r51, %r50;
	mul.lo.s32 	%r53, %r52, 137;
	sub.s32 	%r54, %r48, %r53;
	add.s32 	%r55, %r6, %r160;
	add.s32 	%r56, %r55, %r54;
	mul.hi.s32 	%r57, %r56, 125400505;
	shr.u32 	%r58, %r57, 31;
	shr.s32 	%r59, %r57, 2;
	add.s32 	%r60, %r59, %r58;
	mul.lo.s32 	%r61, %r60, 137;
	sub.s32 	%r62, %r56, %r61;
	add.s32 	%r63, %r7, %r160;
	add.s32 	%r64, %r63, %r62;
	mul.hi.s32 	%r65, %r64, 125400505;
	shr.u32 	%r66, %r65, 31;
	shr.s32 	%r67, %r65, 2;
	add.s32 	%r68, %r67, %r66;
	mul.lo.s32 	%r69, %r68, 137;
	sub.s32 	%r70, %r64, %r69;
	add.s32 	%r71, %r8, %r160;
	add.s32 	%r72, %r71, %r70;
	mul.hi.s32 	%r73, %r72, 125400505;
	shr.u32 	%r74, %r73, 31;
	shr.s32 	%r75, %r73, 2;
	add.s32 	%r76, %r75, %r74;
	mul.lo.s32 	%r77, %r76, 137;
	sub.s32 	%r78, %r72, %r77;
	add.s32 	%r79, %r9, %r160;
	add.s32 	%r80, %r79, %r78;
	mul.hi.s32 	%r81, %r80, 125400505;
	shr.u32 	%r82, %r81, 31;
	shr.s32 	%r83, %r81, 2;
	add.s32 	%r84, %r83, %r82;
	mul.lo.s32 	%r85, %r84, 137;
	sub.s32 	%r86, %r80, %r85;
	add.s32 	%r87, %r10, %r160;
	add.s32 	%r88, %r87, %r86;
	mul.hi.s32 	%r89, %r88, 125400505;
	shr.u32 	%r90, %r89, 31;
	shr.s32 	%r91, %r89, 2;
	add.s32 	%r92, %r91, %r90;
	mul.lo.s32 	%r93, %r92, 137;
	sub.s32 	%r94, %r88, %r93;
	add.s32 	%r95, %r11, %r160;
	add.s32 	%r96, %r95, %r94;
	mul.hi.s32 	%r97, %r96, 125400505;
	shr.u32 	%r98, %r97, 31;
	shr.s32 	%r99, %r97, 2;
	add.s32 	%r100, %r99, %r98;
	mul.lo.s32 	%r101, %r100, 137;
	sub.s32 	%r102, %r96, %r101;
	add.s32 	%r103, %r12, %r160;
	add.s32 	%r104, %r103, %r102;
	mul.hi.s32 	%r105, %r104, 125400505;
	shr.u32 	%r106, %r105, 31;
	shr.s32 	%r107, %r105, 2;
	add.s32 	%r108, %r107, %r106;
	mul.lo.s32 	%r109, %r108, 137;
	sub.s32 	%r110, %r104, %r109;
	add.s32 	%r111, %r13, %r160;
	add.s32 	%r112, %r111, %r110;
	mul.hi.s32 	%r113, %r112, 125400505;
	shr.u32 	%r114, %r113, 31;
	shr.s32 	%r115, %r113, 2;
	add.s32 	%r116, %r115, %r114;
	mul.lo.s32 	%r117, %r116, 137;
	sub.s32 	%r118, %r112, %r117;
	add.s32 	%r119, %r14, %r160;
	add.s32 	%r120, %r119, %r118;
	mul.hi.s32 	%r121, %r120, 125400505;
	shr.u32 	%r122, %r121, 31;
	shr.s32 	%r123, %r121, 2;
	add.s32 	%r124, %r123, %r122;
	mul.lo.s32 	%r125, %r124, 137;
	sub.s32 	%r126, %r120, %r125;
	add.s32 	%r127, %r15, %r160;
	add.s32 	%r128, %r127, %r126;
	mul.hi.s32 	%r129, %r128, 125400505;
	shr.u32 	%r130, %r129, 31;
	shr.s32 	%r131, %r129, 2;
	add.s32 	%r132, %r131, %r130;
	mul.lo.s32 	%r133, %r132, 137;
	sub.s32 	%r134, %r128, %r133;
	add.s32 	%r135, %r16, %r160;
	add.s32 	%r136, %r135, %r134;
	mul.hi.s32 	%r137, %r136, 125400505;
	shr.u32 	%r138, %r137, 31;
	shr.s32 	%r139, %r137, 2;
	add.s32 	%r140, %r139, %r138;
	mul.lo.s32 	%r141, %r140, 137;
	sub.s32 	%r142, %r136, %r141;
	add.s32 	%r143, %r17, %r160;
	add.s32 	%r144, %r143, %r142;
	mul.hi.s32 	%r145, %r144, 125400505;
	shr.u32 	%r146, %r145, 31;
	shr.s32 	%r147, %r145, 2;
	add.s32 	%r148, %r147, %r146;
	mul.lo.s32 	%r149, %r148, 137;
	sub.s32 	%r150, %r144, %r149;
	add.s32 	%r151, %r18, %r160;
	add.s32 	%r152, %r151, %r150;
	mul.hi.s32 	%r153, %r152, 125400505;
	shr.u32 	%r154, %r153, 31;
	shr.s32 	%r155, %r153, 2;
	add.s32 	%r156, %r155, %r154;
	mul.lo.s32 	%r157, %r156, 137;
	sub.s32 	%r162, %r152, %r157;
	add.s32 	%r161, %r161, 16;
	add.s32 	%r160, %r160, %r4;
	setp.ne.s32 	%p1, %r161, 2000;
	@%p1 bra 	$L__BB0_2;
	add.s32 	%r158, %r158, 1;
	setp.ne.s32 	%p2, %r158, 2000;
	@%p2 bra 	$L__BB0_1;
	st.global.u32 	[%rd1], %r162;
	ret;

}


// ===== COMPILED SASS (sm_100) =====

	.target	sm_100

	.elftype	@"ET_EXEC"


//--------------------- .note.nv.tkinfo           --------------------------
	.section	.note.nv.tkinfo,"",@"SHT_NOTE"
	.sectionflags	@"SHF_NOTE_NV_TKINFO"
	.tkinfo
        /*0018*/ 	.word	0x00000002
        /*0030*/ 	.string	""
        /*0030*/ 	.string	"ptxas"
        /*0030*/ 	.string	"Cuda compilation tools, release 13.0, V13.0.88"
        /*0030*/ 	.string	"Build cuda_13.0.r13.0/compiler.36424714_0"
        /*0030*/ 	.string	"-arch sm_100 -m 64 "



//--------------------- .note.nv.cuinfo           --------------------------
	.section	.note.nv.cuinfo,"",@"SHT_NOTE"
	.sectionflags	@"SHF_NOTE_NV_CUINFO"
        /*0018*/ 	.short	0x0002
        /*001a*/ 	.short	0x0064
        /*001c*/ 	.short	0x0082
	.zero		2


//--------------------- .nv.info                  --------------------------
	.section	.nv.info,"",@"SHT_CUDA_INFO"
	.align	4


	//----- nvinfo : EIATTR_REGCOUNT
	.align		4
        /*0000*/ 	.byte	0x04, 0x2f
        /*0002*/ 	.short	(.L_1 - .L_0)
	.align		4
.L_0:
        /*0004*/ 	.word	index@(_Z7funkcjaPi)
        /*0008*/ 	.word	0x0000000c


	//----- nvinfo : EIATTR_FRAME_SIZE
	.align		4
.L_1:
        /*000c*/ 	.byte	0x04, 0x11
        /*000e*/ 	.short	(.L_3 - .L_2)
	.align		4
.L_2:
        /*0010*/ 	.word	index@(_Z7funkcjaPi)
        /*0014*/ 	.word	0x00000000


	//----- nvinfo : EIATTR_MIN_STACK_SIZE
	.align		4
.L_3:
        /*0018*/ 	.byte	0x04, 0x12
        /*001a*/ 	.short	(.L_5 - .L_4)
	.align		4
.L_4:
        /*001c*/ 	.word	index@(_Z7funkcjaPi)
        /*0020*/ 	.word	0x00000000
.L_5:


//--------------------- .nv.compat                --------------------------
	.section	.nv.compat,"",@"SHT_CUDA_COMPAT_INFO"
	.align	4
        /*0000*/ 	.byte	0x02, 0x09, 0x00, 0x00, 0x02, 0x02, 0x01, 0x00, 0x02, 0x05, 0x05, 0x00, 0x03, 0x07, 0x01, 0x01
        /*0010*/ 	.byte	0x02, 0x03, 0x00, 0x00, 0x02, 0x06, 0x01, 0x00, 0x04, 0x0b, 0x08, 0x00, 0x09, 0x00, 0x00, 0x00
        /*0020*/ 	.byte	0x00, 0x00, 0x00, 0x00


//--------------------- .nv.info._Z7funkcjaPi     --------------------------
	.section	.nv.info._Z7funkcjaPi,"",@"SHT_CUDA_INFO"
	.sectionflags	@""
	.align	4


	//----- nvinfo : EIATTR_CUDA_API_VERSION
	.align		4
        /*0000*/ 	.byte	0x04, 0x37
        /*0002*/ 	.short	(.L_7 - .L_6)
.L_6:
        /*0004*/ 	.word	0x00000082


	//----- nvinfo : EIATTR_KPARAM_INFO
	.align		4
.L_7:
        /*0008*/ 	.byte	0x04, 0x17
        /*000a*/ 	.short	(.L_9 - .L_8)
.L_8:
        /*000c*/ 	.word	0x00000000
        /*0010*/ 	.short	0x0000
        /*0012*/ 	.short	0x0000
        /*0014*/ 	.byte	0x00, 0xf5, 0x21, 0x00


	//----- nvinfo : EIATTR_SPARSE_MMA_MASK
	.align		4
.L_9:
        /*0018*/ 	.byte	0x03, 0x50
        /*001a*/ 	.short	0x0000


	//----- nvinfo : EIATTR_MAXREG_COUNT
	.align		4
        /*001c*/ 	.byte	0x03, 0x1b
        /*001e*/ 	.short	0x00ff


	//----- nvinfo : EIATTR_MERCURY_ISA_VERSION
	.align		4
        /*0020*/ 	.byte	0x03, 0x5f
        /*0022*/ 	.short	0x0101


	//----- nvinfo : EIATTR_VRC_CTA_INIT_COUNT
	.align		4
        /*0024*/ 	.byte	0x02, 0x4a
	.zero		1
	.zero		1


	//----- nvinfo : EIATTR_EXIT_INSTR_OFFSETS
	.align		4
        /*0028*/ 	.byte	0x04, 0x1c
        /*002a*/ 	.short	(.L_11 - .L_10)


	//   ....[0]....
.L_10:
        /*002c*/ 	.word	0x00000720


	//----- nvinfo : EIATTR_CBANK_PARAM_SIZE
	.align		4
.L_11:
        /*0030*/ 	.byte	0x03, 0x19
        /*0032*/ 	.short	0x0008


	//----- nvinfo : EIATTR_PARAM_CBANK
	.align		4
        /*0034*/ 	.byte	0x04, 0x0a
        /*0036*/ 	.short	(.L_13 - .L_12)
	.align		4
.L_12:
        /*0038*/ 	.word	index@(.nv.constant0._Z7funkcjaPi)
        /*003c*/ 	.short	0x0380
        /*003e*/ 	.short	0x0008


	//----- nvinfo : EIATTR_SW_WAR
	.align		4
.L_13:
        /*0040*/ 	.byte	0x04, 0x36
        /*0042*/ 	.short	(.L_15 - .L_14)
.L_14:
        /*0044*/ 	.word	0x00000008
.L_15:


//--------------------- .nv.callgraph             --------------------------
	.section	.nv.callgraph,"",@"SHT_CUDA_CALLGRAPH"
	.align	4
	.sectionentsize	8
	.align		4
        /*0000*/ 	.word	0x00000000
	.align		4
        /*0004*/ 	.word	0xffffffff
	.align		4
        /*0008*/ 	.word	0x00000000
	.align		4
        /*000c*/ 	.word	0xfffffffe
	.align		4
        /*0010*/ 	.word	0x00000000
	.align		4
        /*0014*/ 	.word	0xfffffffd
	.align		4
        /*0018*/ 	.word	0x00000000
	.align		4
        /*001c*/ 	.word	0xfffffffc


//--------------------- .text._Z7funkcjaPi        --------------------------
	.section	.text._Z7funkcjaPi,"ax",@progbits
	.align	128
        .global         _Z7funkcjaPi
        .type           _Z7funkcjaPi,@function
        .size           _Z7funkcjaPi,(.L_x_3 - _Z7funkcjaPi)
        .other          _Z7funkcjaPi,@"STO_CUDA_ENTRY STV_DEFAULT"
_Z7funkcjaPi:
.text._Z7funkcjaPi:
[----:B------:R-:W-:Y:S01]  /*0000*/  LDC R1, c[0x0][0x37c] ;  /* 0x0000df00ff017b82 */ /* 0x000fe20000000800 */
[----:B------:R-:W0:Y:S07]  /*0010*/  S2R R5, SR_TID.X ;  /* 0x0000000000057919 */ /* 0x000e2e0000002100 */
[----:B------:R-:W0:Y:S01]  /*0020*/  S2UR UR4, SR_CTAID.X ;  /* 0x00000000000479c3 */ /* 0x000e220000002500 */
[----:B------:R-:W1:Y:S07]  /*0030*/  LDCU.64 UR6, c[0x0][0x358] ;  /* 0x00006b00ff0677ac */ /* 0x000e6e0008000a00 */
[----:B------:R-:W0:Y:S08]  /*0040*/  LDC R0, c[0x0][0x360] ;  /* 0x0000d800ff007b82 */ /* 0x000e300000000800 */
[----:B------:R-:W2:Y:S01]  /*0050*/  LDC.64 R2, c[0x0][0x380] ;  /* 0x0000e000ff027b82 */ /* 0x000ea20000000a00 */
[----:B0-----:R-:W-:-:S04]  /*0060*/  IMAD R5, R0, UR4, R5 ;  /* 0x0000000400057c24 */ /* 0x001fc8000f8e0205 */
[----:B--2---:R-:W-:-:S05]  /*0070*/  IMAD.WIDE R2, R5, 0x4, R2 ;  /* 0x0000000405027825 */ /* 0x004fca00078e0202 */
[----:B-1----:R0:W5:Y:S01]  /*0080*/  LDG.E R7, desc[UR6][R2.64] ;  /* 0x0000000602077981 */ /* 0x002162000c1e1900 */
[----:B------:R-:W-:-:S07]  /*0090*/  HFMA2 R5, -RZ, RZ, 0, 0 ;  /* 0x00000000ff057431 */ /* 0x000fce00000001ff */
.L_x_1:
[----:B------:R-:W-:Y:S01]  /*00a0*/  MOV R0, RZ ;  /* 0x000000ff00007202 */ /* 0x000fe20000000f00 */
[----:B------:R-:W-:-:S06]  /*00b0*/  UMOV UR4, URZ ;  /* 0x000000ff00047c82 */ /* 0x000fcc0008000000 */
.L_x_0:
[----:B-----5:R-:W-:Y:S01]  /*00c0*/  IADD3 R7, PT, PT, R0, R7, RZ ;  /* 0x0000000700077210 */ /* 0x020fe20007ffe0ff */
[----:B------:R-:W-:-:S04]  /*00d0*/  UIADD3 UR4, UPT, UPT, UR4, 0x10, URZ ;  /* 0x0000001004047890 */ /* 0x000fc8000fffe0ff */
[----:B------:R-:W-:Y:S01]  /*00e0*/  IMAD.HI R4, R7, 0x77975b9, RZ ;  /* 0x077975b907047827 */ /* 0x000fe200078e02ff */
[----:B------:R-:W-:-:S04]  /*00f0*/  UISETP.NE.AND UP0, UPT, UR4, 0x7d0, UPT ;  /* 0x000007d00400788c */ /* 0x000fc8000bf05270 */
[----:B------:R-:W-:-:S04]  /*0100*/  SHF.R.U32.HI R9, RZ, 0x1f, R4 ;  /* 0x0000001fff097819 */ /* 0x000fc80000011604 */
[----:B------:R-:W-:-:S05]  /*0110*/  LEA.HI.SX32 R4, R4, R9, 0x1e ;  /* 0x0000000904047211 */ /* 0x000fca00078ff2ff */
[----:B------:R-:W-:-:S05]  /*0120*/  IMAD R4, R4, -0x89, R7 ;  /* 0xffffff7704047824 */ /* 0x000fca00078e0207 */
[----:B------:R-:W-:-:S05]  /*0130*/  IADD3 R4, PT, PT, R4, R5, R0 ;  /* 0x0000000504047210 */ /* 0x000fca0007ffe000 */
[----:B------:R-:W-:-:S05]  /*0140*/  IMAD.HI R6, R4, 0x77975b9, RZ ;  /* 0x077975b904067827 */ /* 0x000fca00078e02ff */
[----:B------:R-:W-:-:S04]  /*0150*/  SHF.R.U32.HI R7, RZ, 0x1f, R6 ;  /* 0x0000001fff077819 */ /* 0x000fc80000011606 */
[----:B------:R-:W-:-:S05]  /*0160*/  LEA.HI.SX32 R7, R6, R7, 0x1e ;  /* 0x0000000706077211 */ /* 0x000fca00078ff2ff */
[----:B------:R-:W-:Y:S02]  /*0170*/  IMAD R7, R7, -0x89, R4 ;  /* 0xffffff7707077824 */ /* 0x000fe400078e0204 */
[----:B------:R-:W-:-:S05]  /*0180*/  IMAD R4, R5, 0x2, R0 ;  /* 0x0000000205047824 */ /* 0x000fca00078e0200 */
[----:B------:R-:W-:-:S05]  /*0190*/  IADD3 R4, PT, PT, R7, R4, RZ ;  /* 0x0000000407047210 */ /* 0x000fca0007ffe0ff */
[----:B------:R-:W-:-:S05]  /*01a0*/  IMAD.HI R6, R4, 0x77975b9, RZ ;  /* 0x077975b904067827 */ /* 0x000fca00078e02ff */
[----:B------:R-:W-:-:S04]  /*01b0*/  SHF.R.U32.HI R7, RZ, 0x1f, R6 ;  /* 0x0000001fff077819 */ /* 0x000fc80000011606 */
[----:B------:R-:W-:Y:S01]  /*01c0*/  LEA.HI.SX32 R7, R6, R7, 0x1e ;  /* 0x0000000706077211 */ /* 0x000fe200078ff2ff */
[----:B------:R-:W-:-:S04]  /*01d0*/  IMAD R6, R5, 0x3, R0 ;  /* 0x0000000305067824 */ /* 0x000fc800078e0200 */
[----:B------:R-:W-:-:S05]  /*01e0*/  IMAD R7, R7, -0x89, R4 ;  /* 0xffffff7707077824 */ /* 0x000fca00078e0204 */
        /* <DEDUP_REMOVED lines=23> */
[----:B------:R-:W-:-:S04]  /*0360*/  IMAD R7, R7, -0x89, R4 ;  /* 0xffffff7707077824 */ /* 0x000fc800078e0204 */
[----:B------:R-:W-:-:S04]  /*0370*/  IMAD.IADD R6, R7, 0x1, R6 ;  /* 0x0000000107067824 */ /* 0x000fc800078e0206 */
[----:B------:R-:W-:-:S05]  /*0380*/  IMAD.HI R4, R6, 0x77975b9, RZ ;  /* 0x077975b906047827 */ /* 0x000fca00078e02ff */
[----:B------:R-:W-:-:S04]  /*0390*/  SHF.R.U32.HI R7, RZ, 0x1f, R4 ;  /* 0x0000001fff077819 */ /* 0x000fc80000011604 */
[----:B------:R-:W-:Y:S02]  /*03a0*/  LEA.HI.SX32 R7, R4, R7, 0x1e ;  /* 0x0000000704077211 */ /* 0x000fe400078ff2ff */
[----:B------:R-:W-:-:S03]  /*03b0*/  LEA R4, R5, R0, 0x3 ;  /* 0x0000000005047211 */ /* 0x000fc600078e18ff */
        /* <DEDUP_REMOVED lines=41> */
[C---:B------:R-:W-:Y:S01]  /*0650*/  IMAD R6, R5.reuse, 0xf, R0 ;  /* 0x0000000f05067824 */ /* 0x040fe200078e0200 */
[----:B------:R-:W-:-:S03]  /*0660*/  LEA R0, R5, R0, 0x4 ;  /* 0x0000000005007211 */ /* 0x000fc600078e20ff */
[----:B------:R-:W-:-:S05]  /*0670*/  IMAD R7, R7, -0x89, R4 ;  /* 0xffffff7707077824 */ /* 0x000fca00078e0204 */
[----:B------:R-:W-:-:S05]  /*0680*/  IADD3 R7, PT, PT, R7, R6, RZ ;  /* 0x0000000607077210 */ /* 0x000fca0007ffe0ff */
[----:B------:R-:W-:-:S05]  /*0690*/  IMAD.HI R4, R7, 0x77975b9, RZ ;  /* 0x077975b907047827 */ /* 0x000fca00078e02ff */
[----:B------:R-:W-:-:S04]  /*06a0*/  SHF.R.U32.HI R9, RZ, 0x1f, R4 ;  /* 0x0000001fff097819 */ /* 0x000fc80000011604 */
[----:B------:R-:W-:-:S05]  /*06b0*/  LEA.HI.SX32 R4, R4, R9, 0x1e ;  /* 0x0000000904047211 */ /* 0x000fca00078ff2ff */
[----:B------:R-:W-:Y:S01]  /*06c0*/  IMAD R7, R4, -0x89, R7 ;  /* 0xffffff7704077824 */ /* 0x000fe200078e0207 */
[----:B------:R-:W-:Y:S06]  /*06d0*/  BRA.U UP0, `(.L_x_0) ;  /* 0xfffffff900787547 */ /* 0x000fec000b83ffff */
[----:B------:R-:W-:-:S04]  /*06e0*/  IADD3 R5, PT, PT, R5, 0x1, RZ ;  /* 0x0000000105057810 */ /* 0x000fc80007ffe0ff */
[----:B------:R-:W-:-:S13]  /*06f0*/  ISETP.NE.AND P0, PT, R5, 0x7d0, PT ;  /* 0x000007d00500780c */ /* 0x000fda0003f05270 */
[----:B------:R-:W-:Y:S05]  /*0700*/  @P0 BRA `(.L_x_1) ;  /* 0xfffffff800640947 */ /* 0x000fea000383ffff */
[----:B------:R-:W-:Y:S01]  /*0710*/  STG.E desc[UR6][R2.64], R7 ;  /* 0x0000000702007986 */ /* 0x000fe2000c101906 */
[----:B------:R-:W-:Y:S05]  /*0720*/  EXIT ;  /* 0x000000000000794d */ /* 0x000fea0003800000 */
.L_x_2:
[----:B------:R-:W-:-:S00]  /*0730*/  BRA `(.L_x_2) ;  /* 0xfffffffc00fc7947 */ /* 0x000fc0000383ffff */
[----:B------:R-:W-:-:S00]  /*0740*/  NOP ;  /* 0x0000000000007918 */ /* 0x000fc00000000000 */
        /* <DEDUP_REMOVED lines=11> */
.L_x_3:


//--------------------- .nv.shared.reserved.0     --------------------------
	.section	.nv.shared.reserved.0,"aw",@nobits
	.weak		__nv_reservedSMEM_offset_0_alias
	.size		__nv_reservedSMEM_offset_0_alias, 0, 64
	.other		__nv_reservedSMEM_offset_0_alias,@"STO_CUDA_RESERVED_SHARED STV_DEFAULT"
__nv_reservedSMEM_offset_0_alias:
	.zero		0
	.zero		64


//--------------------- .nv.constant0._Z7funkcjaPi --------------------------
	.section	.nv.constant0._Z7funkcjaPi,"a",@progbits
	.sectionflags	@""
	.align	4
.nv.constant0._Z7funkcjaPi:
	.zero		904


//--------------------- SYMBOLS --------------------------

	.type		.nv.reservedSmem.offset0,@object
	.size		.nv.reservedSmem.offset0,0x4
